	.headerflags	@"EF_CUDA_TEXMODE_UNIFIED EF_CUDA_64BIT_ADDRESS EF_CUDA_ACCELERATORS EF_CUDA_SM90 EF_CUDA_VIRTUAL_SM(EF_CUDA_SM90)"
	.elftype	@"ET_EXEC"


//--------------------- .nv.info                  --------------------------
	.section	.nv.info,"",@"SHT_CUDA_INFO"
	.align	4


	//----- nvinfo : EIATTR_REGCOUNT
	.align		4
        /*0000*/ 	.byte	0x04, 0x2f
        /*0002*/ 	.short	(.L_1 - .L_0)
	.align		4
.L_0:
        /*0004*/ 	.word	index@(triton_poi_fused__unsafe_index_add_mul_sub_80)
        /*0008*/ 	.word	0x0000001f


	//----- nvinfo : EIATTR_MIN_STACK_SIZE
	.align		4
.L_1:
        /*000c*/ 	.byte	0x04, 0x12
        /*000e*/ 	.short	(.L_3 - .L_2)
	.align		4
.L_2:
        /*0010*/ 	.word	index@(triton_poi_fused__unsafe_index_add_mul_sub_80)
        /*0014*/ 	.word	0x00000000


	//----- nvinfo : EIATTR_FRAME_SIZE
	.align		4
.L_3:
        /*0018*/ 	.byte	0x04, 0x11
        /*001a*/ 	.short	(.L_5 - .L_4)
	.align		4
.L_4:
        /*001c*/ 	.word	index@(triton_poi_fused__unsafe_index_add_mul_sub_80)
        /*0020*/ 	.word	0x00000000


	//----- nvinfo : EIATTR_MIN_STACK_SIZE
	.align		4
.L_5:
        /*0024*/ 	.byte	0x04, 0x12
        /*0026*/ 	.short	(.L_7 - .L_6)
	.align		4
.L_6:
        /*0028*/ 	.word	index@(triton_poi_fused__unsafe_index_add_mul_sub_80)
        /*002c*/ 	.word	0x00000000
.L_7:


//--------------------- .nv.info.triton_poi_fused__unsafe_index_add_mul_sub_80 --------------------------
	.section	.nv.info.triton_poi_fused__unsafe_index_add_mul_sub_80,"",@"SHT_CUDA_INFO"
	.sectionflags	@""
	.align	4


	//----- nvinfo : EIATTR_CUDA_API_VERSION
	.align		4
        /*0000*/ 	.byte	0x04, 0x37
        /*0002*/ 	.short	(.L_9 - .L_8)
.L_8:
        /*0004*/ 	.word	0x0000007c


	//----- nvinfo : EIATTR_KPARAM_INFO
	.align		4
.L_9:
        /*0008*/ 	.byte	0x04, 0x17
        /*000a*/ 	.short	(.L_11 - .L_10)
.L_10:
        /*000c*/ 	.word	0x00000000
        /*0010*/ 	.short	0x0006
        /*0012*/ 	.short	0x0030
        /*0014*/ 	.byte	0x00, 0xf0, 0x11, 0x00


	//----- nvinfo : EIATTR_KPARAM_INFO
	.align		4
.L_11:
        /*0018*/ 	.byte	0x04, 0x17
        /*001a*/ 	.short	(.L_13 - .L_12)
.L_12:
        /*001c*/ 	.word	0x00000000
        /*0020*/ 	.short	0x0005
        /*0022*/ 	.short	0x0028
        /*0024*/ 	.byte	0x00, 0xf4, 0x21, 0x00


	//----- nvinfo : EIATTR_KPARAM_INFO
	.align		4
.L_13:
        /*0028*/ 	.byte	0x04, 0x17
        /*002a*/ 	.short	(.L_15 - .L_14)
.L_14:
        /*002c*/ 	.word	0x00000000
        /*0030*/ 	.short	0x0004
        /*0032*/ 	.short	0x0020
        /*0034*/ 	.byte	0x00, 0xf4, 0x21, 0x00


	//----- nvinfo : EIATTR_KPARAM_INFO
	.align		4
.L_15:
        /*0038*/ 	.byte	0x04, 0x17
        /*003a*/ 	.short	(.L_17 - .L_16)
.L_16:
        /*003c*/ 	.word	0x00000000
        /*0040*/ 	.short	0x0003
        /*0042*/ 	.short	0x0018
        /*0044*/ 	.byte	0x00, 0xf4, 0x21, 0x00


	//----- nvinfo : EIATTR_KPARAM_INFO
	.align		4
.L_17:
        /*0048*/ 	.byte	0x04, 0x17
        /*004a*/ 	.short	(.L_19 - .L_18)
.L_18:
        /*004c*/ 	.word	0x00000000
        /*0050*/ 	.short	0x0002
        /*0052*/ 	.short	0x0010
        /*0054*/ 	.byte	0x00, 0xf4, 0x21, 0x00


	//----- nvinfo : EIATTR_KPARAM_INFO
	.align		4
.L_19:
        /*0058*/ 	.byte	0x04, 0x17
        /*005a*/ 	.short	(.L_21 - .L_20)
.L_20:
        /*005c*/ 	.word	0x00000000
        /*0060*/ 	.short	0x0001
        /*0062*/ 	.short	0x0008
        /*0064*/ 	.byte	0x00, 0xf4, 0x21, 0x00


	//----- nvinfo : EIATTR_KPARAM_INFO
	.align		4
.L_21:
        /*0068*/ 	.byte	0x04, 0x17
        /*006a*/ 	.short	(.L_23 - .L_22)
.L_22:
        /*006c*/ 	.word	0x00000000
        /*0070*/ 	.short	0x0000
        /*0072*/ 	.short	0x0000
        /*0074*/ 	.byte	0x00, 0xf4, 0x21, 0x00


	//----- nvinfo : EIATTR_SPARSE_MMA_MASK
	.align		4
.L_23:
        /*0078*/ 	.byte	0x03, 0x50
        /*007a*/ 	.short	0x0000


	//----- nvinfo : EIATTR_MAXREG_COUNT
	.align		4
        /*007c*/ 	.byte	0x03, 0x1b
        /*007e*/ 	.short	0x00ff


	//----- nvinfo : EIATTR_EXIT_INSTR_OFFSETS
	.align		4
        /*0080*/ 	.byte	0x04, 0x1c
        /*0082*/ 	.short	(.L_25 - .L_24)


	//   ....[0]....
.L_24:
        /*0084*/ 	.word	0x000007a0


	//----- nvinfo : EIATTR_REQNTID
	.align		4
.L_25:
        /*0088*/ 	.byte	0x04, 0x10
        /*008a*/ 	.short	(.L_27 - .L_26)
.L_26:
        /*008c*/ 	.word	0x00000080
        /*0090*/ 	.word	0x00000001
        /*0094*/ 	.word	0x00000001


	//----- nvinfo : EIATTR_CBANK_PARAM_SIZE
	.align		4
.L_27:
        /*0098*/ 	.byte	0x03, 0x19
        /*009a*/ 	.short	0x0034


	//----- nvinfo : EIATTR_PARAM_CBANK
	.align		4
        /*009c*/ 	.byte	0x04, 0x0a
        /*009e*/ 	.short	(.L_29 - .L_28)
	.align		4
.L_28:
        /*00a0*/ 	.word	index@(.nv.constant0.triton_poi_fused__unsafe_index_add_mul_sub_80)
        /*00a4*/ 	.short	0x0210
        /*00a6*/ 	.short	0x0034


	//----- nvinfo : EIATTR_SW_WAR
	.align		4
.L_29:
        /*00a8*/ 	.byte	0x04, 0x36
        /*00aa*/ 	.short	(.L_31 - .L_30)
.L_30:
        /*00ac*/ 	.word	0x00000008
.L_31:


//--------------------- .nv.callgraph             --------------------------
	.section	.nv.callgraph,"",@"SHT_CUDA_CALLGRAPH"
	.align	4
	.sectionentsize	8
	.align		4
        /*0000*/ 	.word	0x00000000
	.align		4
        /*0004*/ 	.word	0xffffffff
	.align		4
        /*0008*/ 	.word	0x00000000
	.align		4
        /*000c*/ 	.word	0xfffffffe
	.align		4
        /*0010*/ 	.word	0x00000000
	.align		4
        /*0014*/ 	.word	0xfffffffd
	.align		4
        /*0018*/ 	.word	0x00000000
	.align		4
        /*001c*/ 	.word	0xfffffffc


//--------------------- .text.triton_poi_fused__unsafe_index_add_mul_sub_80 --------------------------
	.section	.text.triton_poi_fused__unsafe_index_add_mul_sub_80,"ax",@progbits
	.align	128
        .global         triton_poi_fused__unsafe_index_add_mul_sub_80
        .type           triton_poi_fused__unsafe_index_add_mul_sub_80,@function
        .size           triton_poi_fused__unsafe_index_add_mul_sub_80,(.L_x_1 - triton_poi_fused__unsafe_index_add_mul_sub_80)
        .other          triton_poi_fused__unsafe_index_add_mul_sub_80,@"STO_CUDA_ENTRY STV_DEFAULT"
triton_poi_fused__unsafe_index_add_mul_sub_80:
.text.triton_poi_fused__unsafe_index_add_mul_sub_80:
[----:B------:R-:W-:Y:S01]  /*0000*/  LDC R1, c[0x0][0x28] ;  /* 0x00000a00ff017b82 */ /* 0x000fe20000000800 */
[----:B------:R-:W1:Y:S07]  /*0010*/  S2R R0, SR_TID.X ;  /* 0x0000000000007919 */ /* 0x000e6e0000002100 */
[----:B------:R-:W2:Y:S01]  /*0020*/  LDC.64 R20, c[0x0][0x210] ;  /* 0x00008400ff147b82 */ /* 0x000ea20000000a00 */
[----:B------:R-:W-:Y:S01]  /*0030*/  ULDC.64 UR4, c[0x0][0x208] ;  /* 0x0000820000047ab9 */ /* 0x000fe20000000a00 */
[----:B------:R-:W-:Y:S01]  /*0040*/  ULDC.64 UR6, c[0x0][0x220] ;  /* 0x0000880000067ab9 */ /* 0x000fe20000000a00 */
[----:B------:R-:W3:Y:S05]  /*0050*/  S2R R13, SR_CTAID.X ;  /* 0x00000000000d7919 */ /* 0x000eea0000002500 */
[----:B------:R-:W4:Y:S01]  /*0060*/  LDC.64 R4, c[0x0][0x218] ;  /* 0x00008600ff047b82 */ /* 0x000f220000000a00 */
[----:B-1----:R-:W-:-:S05]  /*0070*/  IMAD.SHL.U32 R0, R0, 0x4, RZ ;  /* 0x0000000400007824 */ /* 0x002fca00078e00ff */
[----:B------:R-:W-:-:S05]  /*0080*/  LOP3.LUT R0, R0, 0x1fc, RZ, 0xc0, !PT ;  /* 0x000001fc00007812 */ /* 0x000fca00078ec0ff */
[----:B---3--:R-:W-:-:S05]  /*0090*/  IMAD R0, R13, 0x200, R0 ;  /* 0x000002000d007824 */ /* 0x008fca00078e0200 */
[----:B------:R-:W-:-:S04]  /*00a0*/  SHF.R.S32.HI R3, RZ, 0x1f, R0 ;  /* 0x0000001fff037819 */ /* 0x000fc80000011400 */
[----:B------:R-:W-:-:S04]  /*00b0*/  LEA.HI R3, R3, R0, RZ, 0x4 ;  /* 0x0000000003037211 */ /* 0x000fc800078f20ff */
[----:B------:R-:W-:Y:S02]  /*00c0*/  SHF.R.S32.HI R2, RZ, 0x4, R3 ;  /* 0x00000004ff027819 */ /* 0x000fe40000011403 */
[----:B------:R-:W-:Y:S02]  /*00d0*/  LOP3.LUT R3, R3, 0xfffffff0, RZ, 0xc0, !PT ;  /* 0xfffffff003037812 */ /* 0x000fe400078ec0ff */
[----:B------:R-:W-:-:S04]  /*00e0*/  LEA.HI R6, R2, R2, RZ, 0x4 ;  /* 0x0000000202067211 */ /* 0x000fc800078f20ff */
[----:B------:R-:W-:-:S05]  /*00f0*/  LOP3.LUT R7, R6, 0xfffffff0, RZ, 0xc0, !PT ;  /* 0xfffffff006077812 */ /* 0x000fca00078ec0ff */
[----:B------:R-:W-:Y:S02]  /*0100*/  IMAD.IADD R7, R2, 0x1, -R7 ;  /* 0x0000000102077824 */ /* 0x000fe400078e0a07 */
[----:B------:R-:W-:Y:S02]  /*0110*/  IMAD.IADD R2, R0, 0x1, -R3 ;  /* 0x0000000100027824 */ /* 0x000fe400078e0a03 */
[----:B--2---:R-:W-:Y:S02]  /*0120*/  IMAD.WIDE R20, R7, 0x8, R20 ;  /* 0x0000000807147825 */ /* 0x004fe400078e0214 */
[----:B------:R-:W1:Y:S04]  /*0130*/  LDC.64 R6, c[0x0][0x228] ;  /* 0x00008a00ff067b82 */ /* 0x000e680000000a00 */
[----:B------:R-:W2:Y:S01]  /*0140*/  LDG.E.EL.64 R20, desc[UR4][R20.64] ;  /* 0x0000000414147981 */ /* 0x000ea2000c2e1b00 */
[----:B----4-:R-:W-:Y:S01]  /*0150*/  IMAD.WIDE R8, R2, 0x8, R4 ;  /* 0x0000000802087825 */ /* 0x010fe200078e0204 */
[----:B------:R-:W-:-:S03]  /*0160*/  SHF.R.S32.HI R23, RZ, 0x16, R13 ;  /* 0x00000016ff177819 */ /* 0x000fc6000001140d */
[----:B------:R-:W-:Y:S01]  /*0170*/  VIADD R14, R0, 0x2 ;  /* 0x00000002000e7836 */ /* 0x000fe20000000000 */
[----:B------:R-:W-:Y:S01]  /*0180*/  SGXT R23, R23, 0x1 ;  /* 0x000000011717781a */ /* 0x000fe20000000200 */
[----:B------:R-:W3:Y:S03]  /*0190*/  LDG.E.EL.128 R8, desc[UR4][R8.64] ;  /* 0x0000000408087981 */ /* 0x000ee6000c2e1d00 */
[----:B------:R-:W-:-:S04]  /*01a0*/  LEA.HI R3, R23, R14, RZ, 0x4 ;  /* 0x0000000e17037211 */ /* 0x000fc800078f20ff */
[----:B------:R-:W-:-:S05]  /*01b0*/  LOP3.LUT R3, R3, 0xfffffff0, RZ, 0xc0, !PT ;  /* 0xfffffff003037812 */ /* 0x000fca00078ec0ff */
[----:B------:R-:W-:Y:S02]  /*01c0*/  IMAD.IADD R3, R14, 0x1, -R3 ;  /* 0x000000010e037824 */ /* 0x000fe400078e0a03 */
[----:B-1----:R-:W-:-:S04]  /*01d0*/  IMAD.WIDE R12, R2, 0x8, R6 ;  /* 0x00000008020c7825 */ /* 0x002fc800078e0206 */
[C---:B------:R-:W-:Y:S02]  /*01e0*/  IMAD.WIDE R16, R3.reuse, 0x8, R4 ;  /* 0x0000000803107825 */ /* 0x040fe400078e0204 */
[----:B------:R-:W4:Y:S04]  /*01f0*/  LDG.E.EL.128 R12, desc[UR4][R12.64] ;  /* 0x000000040c0c7981 */ /* 0x000f28000c2e1d00 */
[----:B------:R-:W5:Y:S01]  /*0200*/  LDG.E.EL.128 R16, desc[UR4][R16.64] ;  /* 0x0000000410107981 */ /* 0x000f62000c2e1d00 */
[----:B------:R-:W-:-:S06]  /*0210*/  IMAD.WIDE R6, R3, 0x8, R6 ;  /* 0x0000000803067825 */ /* 0x000fcc00078e0206 */
[----:B------:R-:W5:Y:S01]  /*0220*/  LDG.E.EL.128 R4, desc[UR4][R6.64] ;  /* 0x0000000406047981 */ /* 0x000f62000c2e1d00 */
[----:B------:R-:W-:Y:S02]  /*0230*/  LEA.HI R23, R23, R0, RZ, 0x8 ;  /* 0x0000000017177211 */ /* 0x000fe400078f40ff */
[----:B--2---:R-:W-:-:S04]  /*0240*/  SHF.R.U32.HI R3, RZ, 0x1c, R21 ;  /* 0x0000001cff037819 */ /* 0x004fc80000011615 */
[----:B------:R-:W-:Y:S02]  /*0250*/  LOP3.LUT R3, R3, 0x8, RZ, 0xc0, !PT ;  /* 0x0000000803037812 */ /* 0x000fe400078ec0ff */
[C---:B---3--:R-:W-:Y:S02]  /*0260*/  LEA R25, P1, R8.reuse, UR6, 0x2 ;  /* 0x0000000608197c11 */ /* 0x048fe4000f8210ff */
[----:B------:R-:W-:Y:S02]  /*0270*/  IADD3 R20, P0, R20, R3, RZ ;  /* 0x0000000314147210 */ /* 0x000fe40007f1e0ff */
[----:B------:R-:W-:Y:S02]  /*0280*/  SHF.R.U32.HI R22, RZ, 0x1a, R11 ;  /* 0x0000001aff167819 */ /* 0x000fe4000001160b */
[----:B------:R-:W-:Y:S01]  /*0290*/  LEA.HI.X R24, R8, UR7, R9, 0x2, P1 ;  /* 0x0000000708187c11 */ /* 0x000fe200088f1409 */
[----:B------:R-:W-:Y:S01]  /*02a0*/  IMAD.X R3, RZ, RZ, R21, P0 ;  /* 0x000000ffff037224 */ /* 0x000fe200000e0615 */
[----:B------:R-:W-:Y:S01]  /*02b0*/  SHF.R.U32.HI R21, RZ, 0x1a, R9 ;  /* 0x0000001aff157819 */ /* 0x000fe20000011609 */
[----:B------:R-:W-:Y:S01]  /*02c0*/  IMAD.SHL.U32 R8, R20, 0x20, RZ ;  /* 0x0000002014087824 */ /* 0x000fe200078e00ff */
[----:B------:R-:W-:-:S02]  /*02d0*/  LEA R9, P0, R10, UR6, 0x2 ;  /* 0x000000060a097c11 */ /* 0x000fc4000f8010ff */
[----:B------:R-:W-:Y:S02]  /*02e0*/  LOP3.LUT R21, R21, 0x20, RZ, 0xc0, !PT ;  /* 0x0000002015157812 */ /* 0x000fe400078ec0ff */
[----:B------:R-:W-:Y:S02]  /*02f0*/  LOP3.LUT R22, R22, 0x20, RZ, 0xc0, !PT ;  /* 0x0000002016167812 */ /* 0x000fe400078ec0ff */
[----:B------:R-:W-:Y:S02]  /*0300*/  SHF.L.U64.HI R3, R20, 0x5, R3 ;  /* 0x0000000514037819 */ /* 0x000fe40000010203 */
[----:B------:R-:W-:Y:S02]  /*0310*/  LEA.HI.X R10, R10, UR7, R11, 0x2, P0 ;  /* 0x000000070a0a7c11 */ /* 0x000fe400080f140b */
[C---:B------:R-:W-:Y:S02]  /*0320*/  IADD3 R20, P0, P1, R8.reuse, R25, R21 ;  /* 0x0000001908147210 */ /* 0x040fe4000791e015 */
[----:B------:R-:W-:-:S02]  /*0330*/  IADD3 R22, P2, P3, R8, R9, R22 ;  /* 0x0000000908167210 */ /* 0x000fc40007b5e016 */
[----:B------:R-:W-:Y:S02]  /*0340*/  SHF.R.S32.HI R11, RZ, 0x8, R23 ;  /* 0x00000008ff0b7819 */ /* 0x000fe40000011417 */
[C---:B------:R-:W-:Y:S02]  /*0350*/  IADD3.X R21, R3.reuse, R24, RZ, P0, P1 ;  /* 0x0000001803157210 */ /* 0x040fe400007e24ff */
[----:B------:R-:W-:Y:S01]  /*0360*/  IADD3.X R23, R3, R10, RZ, P2, P3 ;  /* 0x0000000a03177210 */ /* 0x000fe200017e64ff */
[----:B------:R-:W-:Y:S01]  /*0370*/  IMAD.SHL.U32 R11, R11, 0x40, RZ ;  /* 0x000000400b0b7824 */ /* 0x000fe200078e00ff */
[C---:B----4-:R-:W-:Y:S02]  /*0380*/  LEA R28, P0, R12.reuse, UR6, 0x2 ;  /* 0x000000060c1c7c11 */ /* 0x050fe4000f8010ff */
[----:B------:R-:W-:Y:S01]  /*0390*/  SHF.R.U32.HI R25, RZ, 0x1a, R13 ;  /* 0x0000001aff197819 */ /* 0x000fe2000001160d */
[----:B------:R-:W-:Y:S01]  /*03a0*/  IMAD.WIDE R26, R11, 0x4, R20 ;  /* 0x000000040b1a7825 */ /* 0x000fe200078e0214 */
[----:B------:R-:W-:-:S03]  /*03b0*/  LEA.HI.X R20, R12, UR7, R13, 0x2, P0 ;  /* 0x000000070c147c11 */ /* 0x000fc600080f140d */
[----:B------:R-:W-:Y:S01]  /*03c0*/  IMAD.WIDE R22, R11, 0x4, R22 ;  /* 0x000000040b167825 */ /* 0x000fe200078e0216 */
[----:B------:R-:W-:Y:S01]  /*03d0*/  SHF.R.U32.HI R24, RZ, 0x1a, R15 ;  /* 0x0000001aff187819 */ /* 0x000fe2000001160f */
[----:B------:R-:W2:Y:S01]  /*03e0*/  LDG.E.EL R9, desc[UR4][R26.64] ;  /* 0x000000041a097981 */ /* 0x000ea2000c2e1900 */
[----:B-----5:R-:W-:Y:S02]  /*03f0*/  LEA R13, P2, R16, UR6, 0x2 ;  /* 0x00000006100d7c11 */ /* 0x020fe4000f8410ff */
[----:B------:R-:W-:Y:S01]  /*0400*/  LEA R21, P1, R14, UR6, 0x2 ;  /* 0x000000060e157c11 */ /* 0x000fe2000f8210ff */
[----:B------:R1:W3:Y:S01]  /*0410*/  LDG.E.EL R10, desc[UR4][R22.64] ;  /* 0x00000004160a7981 */ /* 0x0002e2000c2e1900 */
[----:B------:R-:W-:Y:S02]  /*0420*/  LOP3.LUT R12, R24, 0x20, RZ, 0xc0, !PT ;  /* 0x00000020180c7812 */ /* 0x000fe400078ec0ff */
[----:B------:R-:W-:Y:S02]  /*0430*/  LEA.HI.X R16, R16, UR7, R17, 0x2, P2 ;  /* 0x0000000710107c11 */ /* 0x000fe400090f1411 */
[----:B------:R-:W-:-:S02]  /*0440*/  LEA.HI.X R24, R14, UR7, R15, 0x2, P1 ;  /* 0x000000070e187c11 */ /* 0x000fc400088f140f */
[----:B------:R-:W-:Y:S02]  /*0450*/  LOP3.LUT R25, R25, 0x20, RZ, 0xc0, !PT ;  /* 0x0000002019197812 */ /* 0x000fe400078ec0ff */
[----:B------:R-:W-:Y:S02]  /*0460*/  SHF.R.U32.HI R15, RZ, 0x1a, R19 ;  /* 0x0000001aff0f7819 */ /* 0x000fe40000011613 */
[----:B-1----:R-:W-:Y:S02]  /*0470*/  SHF.R.U32.HI R23, RZ, 0x1a, R17 ;  /* 0x0000001aff177819 */ /* 0x002fe40000011611 */
[----:B------:R-:W-:Y:S02]  /*0480*/  LEA R17, P2, R18, UR6, 0x2 ;  /* 0x0000000612117c11 */ /* 0x000fe4000f8410ff */
[----:B------:R-:W-:Y:S02]  /*0490*/  IADD3 R14, P4, P5, R8, R28, R25 ;  /* 0x0000001c080e7210 */ /* 0x000fe40007d9e019 */
[----:B------:R-:W-:-:S02]  /*04a0*/  LEA.HI.X R22, R18, UR7, R19, 0x2, P2 ;  /* 0x0000000712167c11 */ /* 0x000fc400090f1413 */
[----:B------:R-:W-:Y:S02]  /*04b0*/  IADD3 R12, P0, P1, R8, R21, R12 ;  /* 0x00000015080c7210 */ /* 0x000fe4000791e00c */
[----:B------:R-:W-:Y:S02]  /*04c0*/  LOP3.LUT R18, R15, 0x20, RZ, 0xc0, !PT ;  /* 0x000000200f127812 */ /* 0x000fe400078ec0ff */
[C---:B------:R-:W-:Y:S02]  /*04d0*/  LEA R21, P3, R4.reuse, UR6, 0x2 ;  /* 0x0000000604157c11 */ /* 0x040fe4000f8610ff */
[----:B------:R-:W-:Y:S02]  /*04e0*/  LOP3.LUT R23, R23, 0x20, RZ, 0xc0, !PT ;  /* 0x0000002017177812 */ /* 0x000fe400078ec0ff */
[----:B------:R-:W-:Y:S02]  /*04f0*/  IADD3.X R15, R3, R20, RZ, P4, P5 ;  /* 0x00000014030f7210 */ /* 0x000fe400027ea4ff */
[----:B------:R-:W-:-:S02]  /*0500*/  LEA.HI.X R26, R4, UR7, R5, 0x2, P3 ;  /* 0x00000007041a7c11 */ /* 0x000fc400098f1405 */
[C---:B------:R-:W-:Y:S01]  /*0510*/  IADD3 R20, P5, P4, R8.reuse, R17, R18 ;  /* 0x0000001108147210 */ /* 0x040fe20007cbe012 */
[----:B------:R-:W-:Y:S01]  /*0520*/  IMAD.WIDE R14, R11, 0x4, R14 ;  /* 0x000000040b0e7825 */ /* 0x000fe200078e020e */
[----:B------:R-:W-:Y:S01]  /*0530*/  IADD3 R4, P2, P3, R8, R13, R23 ;  /* 0x0000000d08047210 */ /* 0x000fe20007b5e017 */
[----:B------:R-:W1:Y:S01]  /*0540*/  LDC.64 R18, c[0x0][0x230] ;  /* 0x00008c00ff127b82 */ /* 0x000e620000000a00 */
[----:B------:R-:W-:Y:S02]  /*0550*/  SHF.R.U32.HI R23, RZ, 0x1a, R5 ;  /* 0x0000001aff177819 */ /* 0x000fe40000011605 */
[C---:B------:R-:W-:Y:S01]  /*0560*/  LEA R17, P6, R6.reuse, UR6, 0x2 ;  /* 0x0000000606117c11 */ /* 0x040fe2000f8c10ff */
[----:B------:R-:W2:Y:S01]  /*0570*/  LDG.E.EL R14, desc[UR4][R14.64] ;  /* 0x000000040e0e7981 */ /* 0x000ea2000c2e1900 */
[--C-:B------:R-:W-:Y:S02]  /*0580*/  SHF.R.U32.HI R5, RZ, 0x1a, R7.reuse ;  /* 0x0000001aff057819 */ /* 0x100fe40000011607 */
[----:B------:R-:W-:-:S02]  /*0590*/  LEA.HI.X R28, R6, UR7, R7, 0x2, P6 ;  /* 0x00000007061c7c11 */ /* 0x000fc4000b0f1407 */
[----:B------:R-:W-:Y:S02]  /*05a0*/  LOP3.LUT R23, R23, 0x20, RZ, 0xc0, !PT ;  /* 0x0000002017177812 */ /* 0x000fe400078ec0ff */
[----:B------:R-:W-:Y:S02]  /*05b0*/  LOP3.LUT R7, R5, 0x20, RZ, 0xc0, !PT ;  /* 0x0000002005077812 */ /* 0x000fe400078ec0ff */
[C---:B------:R-:W-:Y:S02]  /*05c0*/  IADD3.X R13, R3.reuse, R24, RZ, P0, P1 ;  /* 0x00000018030d7210 */ /* 0x040fe400007e24ff */
[----:B------:R-:W-:Y:S02]  /*05d0*/  IADD3.X R5, R3, R16, RZ, P2, P3 ;  /* 0x0000001003057210 */ /* 0x000fe400017e64ff */
[C---:B------:R-:W-:Y:S01]  /*05e0*/  IADD3 R6, P0, P1, R8.reuse, R21, R23 ;  /* 0x0000001508067210 */ /* 0x040fe2000791e017 */
[----:B------:R-:W-:Y:S01]  /*05f0*/  IMAD.WIDE R12, R11, 0x4, R12 ;  /* 0x000000040b0c7825 */ /* 0x000fe200078e020c */
[----:B------:R-:W-:-:S02]  /*0600*/  IADD3 R16, P2, P3, R8, R17, R7 ;  /* 0x0000001108107210 */ /* 0x000fc40007b5e007 */
[C---:B------:R-:W-:Y:S02]  /*0610*/  IADD3.X R21, R3.reuse, R22, RZ, P5, P4 ;  /* 0x0000001603157210 */ /* 0x040fe40002fe84ff */
[----:B------:R-:W-:Y:S01]  /*0620*/  IADD3.X R7, R3, R26, RZ, P0, P1 ;  /* 0x0000001a03077210 */ /* 0x000fe200007e24ff */
[----:B------:R-:W-:Y:S01]  /*0630*/  IMAD.WIDE R4, R11, 0x4, R4 ;  /* 0x000000040b047825 */ /* 0x000fe200078e0204 */
[----:B------:R-:W-:Y:S01]  /*0640*/  IADD3.X R17, R3, R28, RZ, P2, P3 ;  /* 0x0000001c03117210 */ /* 0x000fe200017e64ff */
[----:B------:R-:W3:Y:S02]  /*0650*/  LDG.E.EL R13, desc[UR4][R12.64] ;  /* 0x000000040c0d7981 */ /* 0x000ee4000c2e1900 */
[C---:B------:R-:W-:Y:S02]  /*0660*/  IMAD.WIDE R20, R11.reuse, 0x4, R20 ;  /* 0x000000040b147825 */ /* 0x040fe400078e0214 */
[----:B------:R-:W4:Y:S02]  /*0670*/  LDG.E.EL R5, desc[UR4][R4.64] ;  /* 0x0000000404057981 */ /* 0x000f24000c2e1900 */
[----:B------:R-:W-:-:S02]  /*0680*/  IMAD.WIDE R6, R11, 0x4, R6 ;  /* 0x000000040b067825 */ /* 0x000fc400078e0206 */
[----:B------:R-:W5:Y:S02]  /*0690*/  LDG.E.EL R20, desc[UR4][R20.64] ;  /* 0x0000000414147981 */ /* 0x000f64000c2e1900 */
[----:B------:R-:W-:Y:S02]  /*06a0*/  IMAD.WIDE R22, R11, 0x4, R16 ;  /* 0x000000040b167825 */ /* 0x000fe400078e0210 */
[----:B------:R-:W4:Y:S02]  /*06b0*/  LDG.E.EL R6, desc[UR4][R6.64] ;  /* 0x0000000406067981 */ /* 0x000f24000c2e1900 */
[----:B-1----:R-:W-:Y:S02]  /*06c0*/  IMAD.WIDE R24, R2, 0x4, R18 ;  /* 0x0000000402187825 */ /* 0x002fe400078e0212 */
[----:B------:R-:W5:Y:S01]  /*06d0*/  LDG.E.EL R23, desc[UR4][R22.64] ;  /* 0x0000000416177981 */ /* 0x000f62000c2e1900 */
[----:B------:R-:W1:Y:S03]  /*06e0*/  LDC.64 R2, c[0x0][0x238] ;  /* 0x00008e00ff027b82 */ /* 0x000e660000000a00 */
[----:B------:R-:W5:Y:S01]  /*06f0*/  LDG.E.EL.128 R16, desc[UR4][R24.64] ;  /* 0x0000000418107981 */ /* 0x000f62000c2e1d00 */
[----:B-1----:R-:W-:-:S04]  /*0700*/  IMAD.WIDE R2, R0, 0x4, R2 ;  /* 0x0000000400027825 */ /* 0x002fc800078e0202 */
[----:B--2---:R-:W-:Y:S01]  /*0710*/  FADD R14, -R9, R14 ;  /* 0x0000000e090e7221 */ /* 0x004fe20000000100 */
[----:B---3--:R-:W-:Y:S01]  /*0720*/  FADD R13, -R10, R13 ;  /* 0x0000000d0a0d7221 */ /* 0x008fe20000000100 */
[----:B----4-:R-:W-:Y:S01]  /*0730*/  FADD R8, -R5, R6 ;  /* 0x0000000605087221 */ /* 0x010fe20000000100 */
[----:B-----5:R-:W-:Y:S01]  /*0740*/  FADD R11, -R20, R23 ;  /* 0x00000017140b7221 */ /* 0x020fe20000000100 */
[----:B------:R-:W-:Y:S01]  /*0750*/  FFMA R16, R16, R14, R9 ;  /* 0x0000000e10107223 */ /* 0x000fe20000000009 */
[----:B------:R-:W-:Y:S01]  /*0760*/  FFMA R17, R17, R13, R10 ;  /* 0x0000000d11117223 */ /* 0x000fe2000000000a */
[----:B------:R-:W-:Y:S01]  /*0770*/  FFMA R18, R18, R8, R5 ;  /* 0x0000000812127223 */ /* 0x000fe20000000005 */
[----:B------:R-:W-:-:S05]  /*0780*/  FFMA R19, R19, R11, R20 ;  /* 0x0000000b13137223 */ /* 0x000fca0000000014 */
[----:B------:R-:W-:Y:S01]  /*0790*/  STG.E.128 desc[UR4][R2.64], R16 ;  /* 0x0000001002007986 */ /* 0x000fe2000c101d04 */
[----:B------:R-:W-:Y:S05]  /*07a0*/  EXIT ;  /* 0x000000000000794d */ /* 0x000fea0003800000 */
.L_x_0:
[----:B------:R-:W-:-:S00]  /*07b0*/  BRA `(.L_x_0) ;  /* 0xfffffffc00fc7947 */ /* 0x000fc0000383ffff */
[----:B------:R-:W-:-:S00]  /*07c0*/  NOP ;  /* 0x0000000000007918 */ /* 0x000fc00000000000 */
        /* <DEDUP_REMOVED lines=11> */
.L_x_1:


//--------------------- .nv.constant0.triton_poi_fused__unsafe_index_add_mul_sub_80 --------------------------
	.section	.nv.constant0.triton_poi_fused__unsafe_index_add_mul_sub_80,"a",@progbits
	.sectionflags	@""
	.align	4
.nv.constant0.triton_poi_fused__unsafe_index_add_mul_sub_80:
	.zero		580
